//
// Generated by NVIDIA NVVM Compiler
//
// Compiler Build ID: CL-36424714
// Cuda compilation tools, release 13.0, V13.0.88
// Based on NVVM 20.0.0
//

.version 9.0
.target sm_100
.address_size 64

	// .globl	CalculatePerPixel

.visible .entry CalculatePerPixel(
	.param .u64 .ptr .align 1 CalculatePerPixel_param_0,
	.param .u64 .ptr .align 1 CalculatePerPixel_param_1,
	.param .u32 CalculatePerPixel_param_2,
	.param .u32 CalculatePerPixel_param_3,
	.param .u32 CalculatePerPixel_param_4,
	.param .u32 CalculatePerPixel_param_5
)
{
	.reg .pred 	%p<16>;
	.reg .b16 	%rs<245>;
	.reg .b32 	%r<26>;
	.reg .b64 	%rd<24>;

	ld.param.u32 	%r8, [CalculatePerPixel_param_2];
	ld.param.u32 	%r5, [CalculatePerPixel_param_3];
	ld.param.u32 	%r6, [CalculatePerPixel_param_4];
	mov.u32 	%r9, %ntid.x;
	mov.u32 	%r10, %ctaid.x;
	mov.u32 	%r11, %tid.x;
	mad.lo.s32 	%r12, %r9, %r10, %r11;
	shl.b32 	%r1, %r12, 2;
	setp.gt.s32 	%p1, %r1, %r8;
	@%p1 bra 	$L__BB0_4;
	ld.param.u32 	%r24, [CalculatePerPixel_param_5];
	div.s32 	%r13, %r1, %r24;
	mul.lo.s32 	%r2, %r13, %r24;
	sub.s32 	%r3, %r1, %r2;
	shr.s32 	%r14, %r3, 31;
	shr.u32 	%r15, %r14, 30;
	add.s32 	%r16, %r3, %r15;
	shr.s32 	%r4, %r16, 2;
	add.s32 	%r17, %r13, 1;
	setp.ge.s32 	%p2, %r17, %r5;
	setp.lt.s32 	%p3, %r13, 1;
	or.pred  	%p4, %p3, %p2;
	@%p4 bra 	$L__BB0_4;
	add.s32 	%r18, %r4, 1;
	setp.ge.s32 	%p5, %r18, %r6;
	setp.lt.s32 	%p6, %r3, 4;
	or.pred  	%p7, %p5, %p6;
	@%p7 bra 	$L__BB0_4;
	ld.param.u32 	%r25, [CalculatePerPixel_param_5];
	ld.param.u64 	%rd23, [CalculatePerPixel_param_1];
	ld.param.u64 	%rd22, [CalculatePerPixel_param_0];
	cvta.to.global.u64 	%rd3, %rd22;
	shl.b32 	%r19, %r4, 2;
	sub.s32 	%r20, %r2, %r25;
	cvt.s64.s32 	%rd4, %r20;
	cvt.u64.u32 	%rd5, %r19;
	add.s64 	%rd6, %rd5, %rd4;
	add.s64 	%rd7, %rd3, %rd6;
	ld.global.u8 	%rs1, [%rd7+-4];
	ld.global.u8 	%rs2, [%rd7+-3];
	ld.global.u8 	%rs3, [%rd7+-2];
	ld.global.u8 	%rs4, [%rd7+-1];
	add.s32 	%r21, %r19, %r20;
	cvt.s64.s32 	%rd8, %r21;
	add.s64 	%rd9, %rd3, %rd8;
	ld.global.u8 	%rs5, [%rd9];
	ld.global.u8 	%rs6, [%rd9+1];
	ld.global.u8 	%rs7, [%rd9+2];
	ld.global.u8 	%rs8, [%rd9+3];
	ld.global.u8 	%rs9, [%rd9+4];
	ld.global.u8 	%rs10, [%rd9+5];
	ld.global.u8 	%rs11, [%rd9+6];
	ld.global.u8 	%rs12, [%rd9+7];
	cvt.s64.s32 	%rd10, %r2;
	add.s64 	%rd11, %rd5, %rd10;
	add.s64 	%rd12, %rd3, %rd11;
	ld.global.u8 	%rs13, [%rd12+-4];
	ld.global.u8 	%rs14, [%rd12+-3];
	ld.global.u8 	%rs15, [%rd12+-2];
	ld.global.u8 	%rs16, [%rd12+-1];
	cvt.s64.s32 	%rd13, %r25;
	add.s64 	%rd14, %rd9, %rd13;
	ld.global.u8 	%rs17, [%rd14];
	ld.global.u8 	%rs18, [%rd14+1];
	ld.global.u8 	%rs19, [%rd14+2];
	ld.global.u8 	%rs20, [%rd14+3];
	ld.global.u8 	%rs21, [%rd14+4];
	ld.global.u8 	%rs22, [%rd14+5];
	ld.global.u8 	%rs23, [%rd14+6];
	ld.global.u8 	%rs24, [%rd14+7];
	shl.b32 	%r22, %r25, 1;
	add.s32 	%r23, %r20, %r22;
	cvt.s64.s32 	%rd15, %r23;
	add.s64 	%rd16, %rd5, %rd15;
	add.s64 	%rd17, %rd3, %rd16;
	ld.global.u8 	%rs25, [%rd17+-4];
	ld.global.u8 	%rs26, [%rd17+-3];
	ld.global.u8 	%rs27, [%rd17+-2];
	ld.global.u8 	%rs28, [%rd17+-1];
	add.s64 	%rd18, %rd14, %rd13;
	ld.global.u8 	%rs29, [%rd18];
	ld.global.u8 	%rs30, [%rd18+1];
	ld.global.u8 	%rs31, [%rd18+2];
	ld.global.u8 	%rs32, [%rd18+3];
	ld.global.u8 	%rs33, [%rd18+4];
	ld.global.u8 	%rs34, [%rd18+5];
	ld.global.u8 	%rs35, [%rd18+6];
	ld.global.u8 	%rs36, [%rd18+7];
	max.u16 	%rs37, %rs4, %rs8;
	min.u16 	%rs38, %rs4, %rs8;
	max.u16 	%rs39, %rs37, %rs12;
	min.u16 	%rs40, %rs37, %rs12;
	max.u16 	%rs41, %rs39, %rs16;
	min.u16 	%rs42, %rs39, %rs16;
	max.u16 	%rs43, %rs41, %rs20;
	min.u16 	%rs44, %rs41, %rs20;
	max.u16 	%rs45, %rs43, %rs24;
	min.u16 	%rs46, %rs43, %rs24;
	max.u16 	%rs47, %rs45, %rs28;
	min.u16 	%rs48, %rs45, %rs28;
	max.u16 	%rs49, %rs47, %rs32;
	min.u16 	%rs50, %rs47, %rs32;
	min.u16 	%rs51, %rs49, %rs36;
	setp.lt.u16 	%p8, %rs12, %rs38;
	selp.b16 	%rs52, %rs38, %rs40, %p8;
	selp.b16 	%rs53, %rs40, %rs38, %p8;
	max.u16 	%rs54, %rs52, %rs42;
	min.u16 	%rs55, %rs52, %rs42;
	max.u16 	%rs56, %rs54, %rs44;
	min.u16 	%rs57, %rs54, %rs44;
	max.u16 	%rs58, %rs56, %rs46;
	min.u16 	%rs59, %rs56, %rs46;
	max.u16 	%rs60, %rs58, %rs48;
	min.u16 	%rs61, %rs58, %rs48;
	max.u16 	%rs62, %rs60, %rs50;
	min.u16 	%rs63, %rs60, %rs50;
	min.u16 	%rs64, %rs62, %rs51;
	max.u16 	%rs65, %rs53, %rs55;
	min.u16 	%rs66, %rs53, %rs55;
	max.u16 	%rs67, %rs65, %rs57;
	min.u16 	%rs68, %rs65, %rs57;
	max.u16 	%rs69, %rs67, %rs59;
	min.u16 	%rs70, %rs67, %rs59;
	max.u16 	%rs71, %rs69, %rs61;
	min.u16 	%rs72, %rs69, %rs61;
	max.u16 	%rs73, %rs71, %rs63;
	min.u16 	%rs74, %rs71, %rs63;
	min.u16 	%rs75, %rs73, %rs64;
	setp.lt.u16 	%p9, %rs57, %rs66;
	selp.b16 	%rs76, %rs66, %rs68, %p9;
	selp.b16 	%rs77, %rs68, %rs66, %p9;
	max.u16 	%rs78, %rs76, %rs70;
	min.u16 	%rs79, %rs76, %rs70;
	max.u16 	%rs80, %rs78, %rs72;
	min.u16 	%rs81, %rs78, %rs72;
	max.u16 	%rs82, %rs80, %rs74;
	min.u16 	%rs83, %rs80, %rs74;
	min.u16 	%rs84, %rs82, %rs75;
	max.u16 	%rs85, %rs77, %rs79;
	max.u16 	%rs86, %rs85, %rs81;
	max.u16 	%rs87, %rs86, %rs83;
	max.u16 	%rs88, %rs87, %rs84;
	max.u16 	%rs89, %rs3, %rs7;
	min.u16 	%rs90, %rs3, %rs7;
	max.u16 	%rs91, %rs89, %rs11;
	min.u16 	%rs92, %rs89, %rs11;
	max.u16 	%rs93, %rs91, %rs15;
	min.u16 	%rs94, %rs91, %rs15;
	max.u16 	%rs95, %rs93, %rs19;
	min.u16 	%rs96, %rs93, %rs19;
	max.u16 	%rs97, %rs95, %rs23;
	min.u16 	%rs98, %rs95, %rs23;
	max.u16 	%rs99, %rs97, %rs27;
	min.u16 	%rs100, %rs97, %rs27;
	max.u16 	%rs101, %rs99, %rs31;
	min.u16 	%rs102, %rs99, %rs31;
	min.u16 	%rs103, %rs101, %rs35;
	setp.lt.u16 	%p10, %rs11, %rs90;
	selp.b16 	%rs104, %rs90, %rs92, %p10;
	selp.b16 	%rs105, %rs92, %rs90, %p10;
	max.u16 	%rs106, %rs104, %rs94;
	min.u16 	%rs107, %rs104, %rs94;
	max.u16 	%rs108, %rs106, %rs96;
	min.u16 	%rs109, %rs106, %rs96;
	max.u16 	%rs110, %rs108, %rs98;
	min.u16 	%rs111, %rs108, %rs98;
	max.u16 	%rs112, %rs110, %rs100;
	min.u16 	%rs113, %rs110, %rs100;
	max.u16 	%rs114, %rs112, %rs102;
	min.u16 	%rs115, %rs112, %rs102;
	min.u16 	%rs116, %rs114, %rs103;
	max.u16 	%rs117, %rs105, %rs107;
	min.u16 	%rs118, %rs105, %rs107;
	max.u16 	%rs119, %rs117, %rs109;
	min.u16 	%rs120, %rs117, %rs109;
	max.u16 	%rs121, %rs119, %rs111;
	min.u16 	%rs122, %rs119, %rs111;
	max.u16 	%rs123, %rs121, %rs113;
	min.u16 	%rs124, %rs121, %rs113;
	max.u16 	%rs125, %rs123, %rs115;
	min.u16 	%rs126, %rs123, %rs115;
	min.u16 	%rs127, %rs125, %rs116;
	setp.lt.u16 	%p11, %rs109, %rs118;
	selp.b16 	%rs128, %rs118, %rs120, %p11;
	selp.b16 	%rs129, %rs120, %rs118, %p11;
	max.u16 	%rs130, %rs128, %rs122;
	min.u16 	%rs131, %rs128, %rs122;
	max.u16 	%rs132, %rs130, %rs124;
	min.u16 	%rs133, %rs130, %rs124;
	max.u16 	%rs134, %rs132, %rs126;
	min.u16 	%rs135, %rs132, %rs126;
	min.u16 	%rs136, %rs134, %rs127;
	max.u16 	%rs137, %rs129, %rs131;
	max.u16 	%rs138, %rs137, %rs133;
	max.u16 	%rs139, %rs138, %rs135;
	max.u16 	%rs140, %rs139, %rs136;
	max.u16 	%rs141, %rs1, %rs5;
	min.u16 	%rs142, %rs1, %rs5;
	max.u16 	%rs143, %rs141, %rs9;
	min.u16 	%rs144, %rs141, %rs9;
	max.u16 	%rs145, %rs143, %rs13;
	min.u16 	%rs146, %rs143, %rs13;
	max.u16 	%rs147, %rs145, %rs17;
	min.u16 	%rs148, %rs145, %rs17;
	max.u16 	%rs149, %rs147, %rs21;
	min.u16 	%rs150, %rs147, %rs21;
	max.u16 	%rs151, %rs149, %rs25;
	min.u16 	%rs152, %rs149, %rs25;
	max.u16 	%rs153, %rs151, %rs29;
	min.u16 	%rs154, %rs151, %rs29;
	min.u16 	%rs155, %rs153, %rs33;
	setp.lt.u16 	%p12, %rs9, %rs142;
	selp.b16 	%rs156, %rs142, %rs144, %p12;
	selp.b16 	%rs157, %rs144, %rs142, %p12;
	max.u16 	%rs158, %rs156, %rs146;
	min.u16 	%rs159, %rs156, %rs146;
	max.u16 	%rs160, %rs158, %rs148;
	min.u16 	%rs161, %rs158, %rs148;
	max.u16 	%rs162, %rs160, %rs150;
	min.u16 	%rs163, %rs160, %rs150;
	max.u16 	%rs164, %rs162, %rs152;
	min.u16 	%rs165, %rs162, %rs152;
	max.u16 	%rs166, %rs164, %rs154;
	min.u16 	%rs167, %rs164, %rs154;
	min.u16 	%rs168, %rs166, %rs155;
	max.u16 	%rs169, %rs157, %rs159;
	min.u16 	%rs170, %rs157, %rs159;
	max.u16 	%rs171, %rs169, %rs161;
	min.u16 	%rs172, %rs169, %rs161;
	max.u16 	%rs173, %rs171, %rs163;
	min.u16 	%rs174, %rs171, %rs163;
	max.u16 	%rs175, %rs173, %rs165;
	min.u16 	%rs176, %rs173, %rs165;
	max.u16 	%rs177, %rs175, %rs167;
	min.u16 	%rs178, %rs175, %rs167;
	min.u16 	%rs179, %rs177, %rs168;
	setp.lt.u16 	%p13, %rs161, %rs170;
	selp.b16 	%rs180, %rs170, %rs172, %p13;
	selp.b16 	%rs181, %rs172, %rs170, %p13;
	max.u16 	%rs182, %rs180, %rs174;
	min.u16 	%rs183, %rs180, %rs174;
	max.u16 	%rs184, %rs182, %rs176;
	min.u16 	%rs185, %rs182, %rs176;
	max.u16 	%rs186, %rs184, %rs178;
	min.u16 	%rs187, %rs184, %rs178;
	min.u16 	%rs188, %rs186, %rs179;
	max.u16 	%rs189, %rs181, %rs183;
	max.u16 	%rs190, %rs189, %rs185;
	max.u16 	%rs191, %rs190, %rs187;
	max.u16 	%rs192, %rs191, %rs188;
	max.u16 	%rs193, %rs2, %rs6;
	min.u16 	%rs194, %rs2, %rs6;
	max.u16 	%rs195, %rs193, %rs10;
	min.u16 	%rs196, %rs193, %rs10;
	max.u16 	%rs197, %rs195, %rs14;
	min.u16 	%rs198, %rs195, %rs14;
	max.u16 	%rs199, %rs197, %rs18;
	min.u16 	%rs200, %rs197, %rs18;
	max.u16 	%rs201, %rs199, %rs22;
	min.u16 	%rs202, %rs199, %rs22;
	max.u16 	%rs203, %rs201, %rs26;
	min.u16 	%rs204, %rs201, %rs26;
	max.u16 	%rs205, %rs203, %rs30;
	min.u16 	%rs206, %rs203, %rs30;
	min.u16 	%rs207, %rs205, %rs34;
	setp.lt.u16 	%p14, %rs10, %rs194;
	selp.b16 	%rs208, %rs194, %rs196, %p14;
	selp.b16 	%rs209, %rs196, %rs194, %p14;
	max.u16 	%rs210, %rs208, %rs198;
	min.u16 	%rs211, %rs208, %rs198;
	max.u16 	%rs212, %rs210, %rs200;
	min.u16 	%rs213, %rs210, %rs200;
	max.u16 	%rs214, %rs212, %rs202;
	min.u16 	%rs215, %rs212, %rs202;
	max.u16 	%rs216, %rs214, %rs204;
	min.u16 	%rs217, %rs214, %rs204;
	max.u16 	%rs218, %rs216, %rs206;
	min.u16 	%rs219, %rs216, %rs206;
	min.u16 	%rs220, %rs218, %rs207;
	max.u16 	%rs221, %rs209, %rs211;
	min.u16 	%rs222, %rs209, %rs211;
	max.u16 	%rs223, %rs221, %rs213;
	min.u16 	%rs224, %rs221, %rs213;
	max.u16 	%rs225, %rs223, %rs215;
	min.u16 	%rs226, %rs223, %rs215;
	max.u16 	%rs227, %rs225, %rs217;
	min.u16 	%rs228, %rs225, %rs217;
	max.u16 	%rs229, %rs227, %rs219;
	min.u16 	%rs230, %rs227, %rs219;
	min.u16 	%rs231, %rs229, %rs220;
	setp.lt.u16 	%p15, %rs213, %rs222;
	selp.b16 	%rs232, %rs222, %rs224, %p15;
	selp.b16 	%rs233, %rs224, %rs222, %p15;
	max.u16 	%rs234, %rs232, %rs226;
	min.u16 	%rs235, %rs232, %rs226;
	max.u16 	%rs236, %rs234, %rs228;
	min.u16 	%rs237, %rs234, %rs228;
	max.u16 	%rs238, %rs236, %rs230;
	min.u16 	%rs239, %rs236, %rs230;
	min.u16 	%rs240, %rs238, %rs231;
	max.u16 	%rs241, %rs233, %rs235;
	max.u16 	%rs242, %rs241, %rs237;
	max.u16 	%rs243, %rs242, %rs239;
	max.u16 	%rs244, %rs243, %rs240;
	cvt.s64.s32 	%rd19, %r1;
	cvta.to.global.u64 	%rd20, %rd23;
	add.s64 	%rd21, %rd20, %rd19;
	st.global.u8 	[%rd21], %rs192;
	st.global.u8 	[%rd21+1], %rs244;
	st.global.u8 	[%rd21+2], %rs140;
	st.global.u8 	[%rd21+3], %rs88;
$L__BB0_4:
	ret;

}


// ===== COMPILED SASS (sm_100) =====

	.target	sm_100

	.elftype	@"ET_EXEC"


//--------------------- .note.nv.tkinfo           --------------------------
	.section	.note.nv.tkinfo,"",@"SHT_NOTE"
	.sectionflags	@"SHF_NOTE_NV_TKINFO"
	.tkinfo
        /*0018*/ 	.word	0x00000002
        /*0030*/ 	.string	""
        /*0030*/ 	.string	"ptxas"
        /*0030*/ 	.string	"Cuda compilation tools, release 13.0, V13.0.88"
        /*0030*/ 	.string	"Build cuda_13.0.r13.0/compiler.36424714_0"
        /*0030*/ 	.string	"-arch sm_100 -m 64 "



//--------------------- .note.nv.cuinfo           --------------------------
	.section	.note.nv.cuinfo,"",@"SHT_NOTE"
	.sectionflags	@"SHF_NOTE_NV_CUINFO"
        /*0018*/ 	.short	0x0002
        /*001a*/ 	.short	0x0064
        /*001c*/ 	.short	0x0082
	.zero		2


//--------------------- .nv.info                  --------------------------
	.section	.nv.info,"",@"SHT_CUDA_INFO"
	.align	4


	//----- nvinfo : EIATTR_REGCOUNT
	.align		4
        /*0000*/ 	.byte	0x04, 0x2f
        /*0002*/ 	.short	(.L_1 - .L_0)
	.align		4
.L_0:
        /*0004*/ 	.word	index@(CalculatePerPixel)
        /*0008*/ 	.word	0x00000042


	//----- nvinfo : EIATTR_FRAME_SIZE
	.align		4
.L_1:
        /*000c*/ 	.byte	0x04, 0x11
        /*000e*/ 	.short	(.L_3 - .L_2)
	.align		4
.L_2:
        /*0010*/ 	.word	index@(CalculatePerPixel)
        /*0014*/ 	.word	0x00000000


	//----- nvinfo : EIATTR_MIN_STACK_SIZE
	.align		4
.L_3:
        /*0018*/ 	.byte	0x04, 0x12
        /*001a*/ 	.short	(.L_5 - .L_4)
	.align		4
.L_4:
        /*001c*/ 	.word	index@(CalculatePerPixel)
        /*0020*/ 	.word	0x00000000
.L_5:


//--------------------- .nv.compat                --------------------------
	.section	.nv.compat,"",@"SHT_CUDA_COMPAT_INFO"
	.align	4
        /*0000*/ 	.byte	0x02, 0x09, 0x00, 0x00, 0x02, 0x02, 0x01, 0x00, 0x02, 0x05, 0x05, 0x00, 0x03, 0x07, 0x01, 0x01
        /*0010*/ 	.byte	0x02, 0x03, 0x00, 0x00, 0x02, 0x06, 0x01, 0x00, 0x04, 0x0b, 0x08, 0x00, 0x09, 0x00, 0x00, 0x00
        /*0020*/ 	.byte	0x00, 0x00, 0x00, 0x00


//--------------------- .nv.info.CalculatePerPixel --------------------------
	.section	.nv.info.CalculatePerPixel,"",@"SHT_CUDA_INFO"
	.sectionflags	@""
	.align	4


	//----- nvinfo : EIATTR_CUDA_API_VERSION
	.align		4
        /*0000*/ 	.byte	0x04, 0x37
        /*0002*/ 	.short	(.L_7 - .L_6)
.L_6:
        /*0004*/ 	.word	0x00000082


	//----- nvinfo : EIATTR_KPARAM_INFO
	.align		4
.L_7:
        /*0008*/ 	.byte	0x04, 0x17
        /*000a*/ 	.short	(.L_9 - .L_8)
.L_8:
        /*000c*/ 	.word	0x00000000
        /*0010*/ 	.short	0x0005
        /*0012*/ 	.short	0x001c
        /*0014*/ 	.byte	0x00, 0xf0, 0x11, 0x00


	//----- nvinfo : EIATTR_KPARAM_INFO
	.align		4
.L_9:
        /*0018*/ 	.byte	0x04, 0x17
        /*001a*/ 	.short	(.L_11 - .L_10)
.L_10:
        /*001c*/ 	.word	0x00000000
        /*0020*/ 	.short	0x0004
        /*0022*/ 	.short	0x0018
        /*0024*/ 	.byte	0x00, 0xf0, 0x11, 0x00


	//----- nvinfo : EIATTR_KPARAM_INFO
	.align		4
.L_11:
        /*0028*/ 	.byte	0x04, 0x17
        /*002a*/ 	.short	(.L_13 - .L_12)
.L_12:
        /*002c*/ 	.word	0x00000000
        /*0030*/ 	.short	0x0003
        /*0032*/ 	.short	0x0014
        /*0034*/ 	.byte	0x00, 0xf0, 0x11, 0x00


	//----- nvinfo : EIATTR_KPARAM_INFO
	.align		4
.L_13:
        /*0038*/ 	.byte	0x04, 0x17
        /*003a*/ 	.short	(.L_15 - .L_14)
.L_14:
        /*003c*/ 	.word	0x00000000
        /*0040*/ 	.short	0x0002
        /*0042*/ 	.short	0x0010
        /*0044*/ 	.byte	0x00, 0xf0, 0x11, 0x00


	//----- nvinfo : EIATTR_KPARAM_INFO
	.align		4
.L_15:
        /*0048*/ 	.byte	0x04, 0x17
        /*004a*/ 	.short	(.L_17 - .L_16)
.L_16:
        /*004c*/ 	.word	0x00000000
        /*0050*/ 	.short	0x0001
        /*0052*/ 	.short	0x0008
        /*0054*/ 	.byte	0x00, 0xf5, 0x21, 0x00


	//----- nvinfo : EIATTR_KPARAM_INFO
	.align		4
.L_17:
        /*0058*/ 	.byte	0x04, 0x17
        /*005a*/ 	.short	(.L_19 - .L_18)
.L_18:
        /*005c*/ 	.word	0x00000000
        /*0060*/ 	.short	0x0000
        /*0062*/ 	.short	0x0000
        /*0064*/ 	.byte	0x00, 0xf5, 0x21, 0x00


	//----- nvinfo : EIATTR_SPARSE_MMA_MASK
	.align		4
.L_19:
        /*0068*/ 	.byte	0x03, 0x50
        /*006a*/ 	.short	0x0000


	//----- nvinfo : EIATTR_MAXREG_COUNT
	.align		4
        /*006c*/ 	.byte	0x03, 0x1b
        /*006e*/ 	.short	0x00ff


	//----- nvinfo : EIATTR_MERCURY_ISA_VERSION
	.align		4
        /*0070*/ 	.byte	0x03, 0x5f
        /*0072*/ 	.short	0x0101


	//----- nvinfo : EIATTR_VRC_CTA_INIT_COUNT
	.align		4
        /*0074*/ 	.byte	0x02, 0x4a
	.zero		1
	.zero		1


	//----- nvinfo : EIATTR_EXIT_INSTR_OFFSETS
	.align		4
        /*0078*/ 	.byte	0x04, 0x1c
        /*007a*/ 	.short	(.L_21 - .L_20)


	//   ....[0]....
.L_20:
        /*007c*/ 	.word	0x00000080


	//   ....[1]....
        /*0080*/ 	.word	0x00000270


	//   ....[2]....
        /*0084*/ 	.word	0x000002f0


	//   ....[3]....
        /*0088*/ 	.word	0x00001550


	//----- nvinfo : EIATTR_CBANK_PARAM_SIZE
	.align		4
.L_21:
        /*008c*/ 	.byte	0x03, 0x19
        /*008e*/ 	.short	0x0020


	//----- nvinfo : EIATTR_PARAM_CBANK
	.align		4
        /*0090*/ 	.byte	0x04, 0x0a
        /*0092*/ 	.short	(.L_23 - .L_22)
	.align		4
.L_22:
        /*0094*/ 	.word	index@(.nv.constant0.CalculatePerPixel)
        /*0098*/ 	.short	0x0380
        /*009a*/ 	.short	0x0020


	//----- nvinfo : EIATTR_SW_WAR
	.align		4
.L_23:
        /*009c*/ 	.byte	0x04, 0x36
        /*009e*/ 	.short	(.L_25 - .L_24)
.L_24:
        /*00a0*/ 	.word	0x00000008
.L_25:


//--------------------- .nv.callgraph             --------------------------
	.section	.nv.callgraph,"",@"SHT_CUDA_CALLGRAPH"
	.align	4
	.sectionentsize	8
	.align		4
        /*0000*/ 	.word	0x00000000
	.align		4
        /*0004*/ 	.word	0xffffffff
	.align		4
        /*0008*/ 	.word	0x00000000
	.align		4
        /*000c*/ 	.word	0xfffffffe
	.align		4
        /*0010*/ 	.word	0x00000000
	.align		4
        /*0014*/ 	.word	0xfffffffd
	.align		4
        /*0018*/ 	.word	0x00000000
	.align		4
        /*001c*/ 	.word	0xfffffffc


//--------------------- .text.CalculatePerPixel   --------------------------
	.section	.text.CalculatePerPixel,"ax",@progbits
	.align	128
        .global         CalculatePerPixel
        .type           CalculatePerPixel,@function
        .size           CalculatePerPixel,(.L_x_1 - CalculatePerPixel)
        .other          CalculatePerPixel,@"STO_CUDA_ENTRY STV_DEFAULT"
CalculatePerPixel:
.text.CalculatePerPixel:
[----:B------:R-:W-:Y:S01]  /*0000*/  LDC R1, c[0x0][0x37c] ;  /* 0x0000df00ff017b82 */ /* 0x000fe20000000800 */
[----:B------:R-:W0:Y:S01]  /*0010*/  S2R R23, SR_CTAID.X ;  /* 0x0000000000177919 */ /* 0x000e220000002500 */
[----:B------:R-:W0:Y:S01]  /*0020*/  LDCU UR4, c[0x0][0x360] ;  /* 0x00006c00ff0477ac */ /* 0x000e220008000800 */
[----:B------:R-:W0:Y:S01]  /*0030*/  S2R R0, SR_TID.X ;  /* 0x0000000000007919 */ /* 0x000e220000002100 */
[----:B------:R-:W1:Y:S01]  /*0040*/  LDCU UR5, c[0x0][0x390] ;  /* 0x00007200ff0577ac */ /* 0x000e620008000800 */
[----:B0-----:R-:W-:-:S04]  /*0050*/  IMAD R23, R23, UR4, R0 ;  /* 0x0000000417177c24 */ /* 0x001fc8000f8e0200 */
[----:B------:R-:W-:-:S05]  /*0060*/  IMAD.SHL.U32 R23, R23, 0x4, RZ ;  /* 0x0000000417177824 */ /* 0x000fca00078e00ff */
[----:B-1----:R-:W-:-:S13]  /*0070*/  ISETP.GT.AND P0, PT, R23, UR5, PT ;  /* 0x0000000517007c0c */ /* 0x002fda000bf04270 */
[----:B------:R-:W-:Y:S05]  /*0080*/  @P0 EXIT ;  /* 0x000000000000094d */ /* 0x000fea0003800000 */
[----:B------:R-:W0:Y:S01]  /*0090*/  LDC R63, c[0x0][0x39c] ;  /* 0x0000e700ff3f7b82 */ /* 0x000e220000000800 */
[----:B------:R-:W1:Y:S01]  /*00a0*/  LDCU UR4, c[0x0][0x394] ;  /* 0x00007280ff0477ac */ /* 0x000e620008000800 */
[----:B0-----:R-:W-:-:S04]  /*00b0*/  IABS R5, R63 ;  /* 0x0000003f00057213 */ /* 0x001fc80000000000 */
[----:B------:R-:W0:Y:S08]  /*00c0*/  I2F.RP R0, R5 ;  /* 0x0000000500007306 */ /* 0x000e300000209400 */
[----:B0-----:R-:W0:Y:S02]  /*00d0*/  MUFU.RCP R0, R0 ;  /* 0x0000000000007308 */ /* 0x001e240000001000 */
[----:B0-----:R-:W-:-:S06]  /*00e0*/  VIADD R2, R0, 0xffffffe ;  /* 0x0ffffffe00027836 */ /* 0x001fcc0000000000 */
[----:B------:R0:W2:Y:S02]  /*00f0*/  F2I.FTZ.U32.TRUNC.NTZ R3, R2 ;  /* 0x0000000200037305 */ /* 0x0000a4000021f000 */
[----:B0-----:R-:W-:Y:S02]  /*0100*/  IMAD.MOV.U32 R2, RZ, RZ, RZ ;  /* 0x000000ffff027224 */ /* 0x001fe400078e00ff */
[----:B--2---:R-:W-:-:S04]  /*0110*/  IMAD.MOV R4, RZ, RZ, -R3 ;  /* 0x000000ffff047224 */ /* 0x004fc800078e0a03 */
[----:B------:R-:W-:Y:S01]  /*0120*/  IMAD R7, R4, R5, RZ ;  /* 0x0000000504077224 */ /* 0x000fe200078e02ff */
[----:B------:R-:W-:-:S03]  /*0130*/  IABS R4, R23 ;  /* 0x0000001700047213 */ /* 0x000fc60000000000 */
[----:B------:R-:W-:-:S06]  /*0140*/  IMAD.HI.U32 R3, R3, R7, R2 ;  /* 0x0000000703037227 */ /* 0x000fcc00078e0002 */
[----:B------:R-:W-:-:S04]  /*0150*/  IMAD.HI.U32 R3, R3, R4, RZ ;  /* 0x0000000403037227 */ /* 0x000fc800078e00ff */
[----:B------:R-:W-:-:S04]  /*0160*/  IMAD.MOV R0, RZ, RZ, -R3 ;  /* 0x000000ffff007224 */ /* 0x000fc800078e0a03 */
[----:B------:R-:W-:-:S05]  /*0170*/  IMAD R0, R5, R0, R4 ;  /* 0x0000000005007224 */ /* 0x000fca00078e0204 */
[----:B------:R-:W-:-:S13]  /*0180*/  ISETP.GT.U32.AND P2, PT, R5, R0, PT ;  /* 0x000000000500720c */ /* 0x000fda0003f44070 */
[----:B------:R-:W-:Y:S02]  /*0190*/  @!P2 IMAD.IADD R0, R0, 0x1, -R5 ;  /* 0x000000010000a824 */ /* 0x000fe400078e0a05 */
[----:B------:R-:W-:Y:S01]  /*01a0*/  @!P2 VIADD R3, R3, 0x1 ;  /* 0x000000010303a836 */ /* 0x000fe20000000000 */
[----:B------:R-:W-:Y:S02]  /*01b0*/  ISETP.NE.AND P2, PT, R63, RZ, PT ;  /* 0x000000ff3f00720c */ /* 0x000fe40003f45270 */
[----:B------:R-:W-:Y:S02]  /*01c0*/  ISETP.GE.U32.AND P0, PT, R0, R5, PT ;  /* 0x000000050000720c */ /* 0x000fe40003f06070 */
[----:B------:R-:W-:-:S04]  /*01d0*/  LOP3.LUT R0, R23, R63, RZ, 0x3c, !PT ;  /* 0x0000003f17007212 */ /* 0x000fc800078e3cff */
[----:B------:R-:W-:-:S07]  /*01e0*/  ISETP.GE.AND P1, PT, R0, RZ, PT ;  /* 0x000000ff0000720c */ /* 0x000fce0003f26270 */
[----:B------:R-:W-:-:S06]  /*01f0*/  @P0 VIADD R3, R3, 0x1 ;  /* 0x0000000103030836 */ /* 0x000fcc0000000000 */
[----:B------:R-:W-:Y:S01]  /*0200*/  @!P1 IMAD.MOV R3, RZ, RZ, -R3 ;  /* 0x000000ffff039224 */ /* 0x000fe200078e0a03 */
[----:B------:R-:W-:-:S05]  /*0210*/  @!P2 LOP3.LUT R3, RZ, R63, RZ, 0x33, !PT ;  /* 0x0000003fff03a212 */ /* 0x000fca00078e33ff */
[C---:B------:R-:W-:Y:S02]  /*0220*/  VIADD R0, R3.reuse, 0x1 ;  /* 0x0000000103007836 */ /* 0x040fe40000000000 */
[----:B------:R-:W-:-:S03]  /*0230*/  IMAD R14, R3, R63, RZ ;  /* 0x0000003f030e7224 */ /* 0x000fc600078e02ff */
[----:B-1----:R-:W-:-:S04]  /*0240*/  ISETP.GE.AND P0, PT, R0, UR4, PT ;  /* 0x0000000400007c0c */ /* 0x002fc8000bf06270 */
[----:B------:R-:W-:Y:S01]  /*0250*/  ISETP.LT.OR P0, PT, R3, 0x1, P0 ;  /* 0x000000010300780c */ /* 0x000fe20000701670 */
[----:B------:R-:W-:-:S12]  /*0260*/  IMAD.IADD R3, R23, 0x1, -R14 ;  /* 0x0000000117037824 */ /* 0x000fd800078e0a0e */
[----:B------:R-:W-:Y:S05]  /*0270*/  @P0 EXIT ;  /* 0x000000000000094d */ /* 0x000fea0003800000 */
[----:B------:R-:W0:Y:S01]  /*0280*/  LDCU UR4, c[0x0][0x398] ;  /* 0x00007300ff0477ac */ /* 0x000e220008000800 */
[----:B------:R-:W-:Y:S02]  /*0290*/  SHF.R.S32.HI R0, RZ, 0x1f, R3 ;  /* 0x0000001fff007819 */ /* 0x000fe40000011403 */
[----:B------:R-:W-:Y:S02]  /*02a0*/  ISETP.GE.AND P0, PT, R3, 0x4, PT ;  /* 0x000000040300780c */ /* 0x000fe40003f06270 */
[----:B------:R-:W-:-:S04]  /*02b0*/  LEA.HI R0, R0, R3, RZ, 0x2 ;  /* 0x0000000300007211 */ /* 0x000fc800078f10ff */
[----:B------:R-:W-:-:S05]  /*02c0*/  SHF.R.S32.HI R0, RZ, 0x2, R0 ;  /* 0x00000002ff007819 */ /* 0x000fca0000011400 */
[----:B------:R-:W-:-:S05]  /*02d0*/  VIADD R2, R0, 0x1 ;  /* 0x0000000100027836 */ /* 0x000fca0000000000 */
[----:B0-----:R-:W-:-:S13]  /*02e0*/  ISETP.GE.OR P0, PT, R2, UR4, !P0 ;  /* 0x0000000402007c0c */ /* 0x001fda000c706670 */
[----:B------:R-:W-:Y:S05]  /*02f0*/  @P0 EXIT ;  /* 0x000000000000094d */ /* 0x000fea0003800000 */
[----:B------:R-:W0:Y:S01]  /*0300*/  LDCU.128 UR8, c[0x0][0x380] ;  /* 0x00007000ff0877ac */ /* 0x000e220008000c00 */
[----:B------:R-:W-:Y:S02]  /*0310*/  IMAD.SHL.U32 R50, R0, 0x4, RZ ;  /* 0x0000000400327824 */ /* 0x000fe400078e00ff */
[----:B------:R-:W-:Y:S01]  /*0320*/  IMAD.IADD R3, R14, 0x1, -R63 ;  /* 0x000000010e037824 */ /* 0x000fe200078e0a3f */
[----:B------:R-:W1:Y:S03]  /*0330*/  LDCU.64 UR4, c[0x0][0x358] ;  /* 0x00006b00ff0477ac */ /* 0x000e660008000a00 */
[C-C-:B------:R-:W-:Y:S01]  /*0340*/  IMAD.IADD R0, R50.reuse, 0x1, R3.reuse ;  /* 0x0000000132007824 */ /* 0x140fe200078e0203 */
[--C-:B------:R-:W-:Y:S02]  /*0350*/  SHF.R.S32.HI R2, RZ, 0x1f, R3.reuse ;  /* 0x0000001fff027819 */ /* 0x100fe40000011403 */
[----:B0-----:R-:W-:-:S02]  /*0360*/  IADD3 R46, P0, P1, R50, UR8, R3 ;  /* 0x00000008322e7c10 */ /* 0x001fc4000f91e003 */
[C---:B------:R-:W-:Y:S02]  /*0370*/  IADD3 R16, P2, PT, R0.reuse, UR8, RZ ;  /* 0x0000000800107c10 */ /* 0x040fe4000ff5e0ff */
[----:B------:R-:W-:Y:S02]  /*0380*/  IADD3.X R47, PT, PT, RZ, UR9, R2, P0, P1 ;  /* 0x00000009ff2f7c10 */ /* 0x000fe400087e2402 */
[----:B------:R-:W-:-:S03]  /*0390*/  LEA.HI.X.SX32 R17, R0, UR9, 0x1, P2 ;  /* 0x0000000900117c11 */ /* 0x000fc600090f0eff */
[----:B-1----:R-:W2:Y:S04]  /*03a0*/  LDG.E.U8 R8, desc[UR4][R46.64+-0x2] ;  /* 0xfffffe042e087981 */ /* 0x002ea8000c1e1100 */
[----:B------:R-:W2:Y:S04]  /*03b0*/  LDG.E.U8 R2, desc[UR4][R16.64+0x2] ;  /* 0x0000020410027981 */ /* 0x000ea8000c1e1100 */
[----:B------:R-:W3:Y:S01]  /*03c0*/  LDG.E.U8 R38, desc[UR4][R16.64+0x6] ;  /* 0x0000060410267981 */ /* 0x000ee2000c1e1100 */
[----:B------:R-:W-:-:S03]  /*03d0*/  SHF.R.S32.HI R0, RZ, 0x1f, R14 ;  /* 0x0000001fff007819 */ /* 0x000fc6000001140e */
[----:B------:R-:W4:Y:S04]  /*03e0*/  LDG.E.U8 R44, desc[UR4][R46.64+-0x1] ;  /* 0xffffff042e2c7981 */ /* 0x000f28000c1e1100 */
[----:B------:R-:W4:Y:S01]  /*03f0*/  LDG.E.U8 R42, desc[UR4][R16.64+0x3] ;  /* 0x00000304102a7981 */ /* 0x000f22000c1e1100 */
[----:B------:R-:W-:Y:S02]  /*0400*/  IADD3 R14, P0, P1, R50, UR8, R14 ;  /* 0x00000008320e7c10 */ /* 0x000fe4000f91e00e */
[----:B------:R-:W-:Y:S01]  /*0410*/  SHF.R.S32.HI R5, RZ, 0x1f, R63 ;  /* 0x0000001fff057819 */ /* 0x000fe2000001143f */
[----:B------:R-:W5:Y:S01]  /*0420*/  LDG.E.U8 R6, desc[UR4][R16.64+0x7] ;  /* 0x0000070410067981 */ /* 0x000f62000c1e1100 */
[----:B------:R-:W-:Y:S02]  /*0430*/  IADD3.X R15, PT, PT, RZ, UR9, R0, P0, P1 ;  /* 0x00000009ff0f7c10 */ /* 0x000fe400087e2400 */
[----:B------:R-:W-:Y:S01]  /*0440*/  IADD3 R12, P0, PT, R16, R63, RZ ;  /* 0x0000003f100c7210 */ /* 0x000fe20007f1e0ff */
[----:B------:R-:W-:Y:S01]  /*0450*/  IMAD R3, R63, 0x2, R3 ;  /* 0x000000023f037824 */ /* 0x000fe200078e0203 */
[----:B------:R-:W5:Y:S04]  /*0460*/  LDG.E.U8 R58, desc[UR4][R46.64+-0x4] ;  /* 0xfffffc042e3a7981 */ /* 0x000f68000c1e1100 */
[----:B------:R-:W5:Y:S01]  /*0470*/  LDG.E.U8 R40, desc[UR4][R14.64+-0x2] ;  /* 0xfffffe040e287981 */ /* 0x000f62000c1e1100 */
[----:B------:R-:W-:-:S03]  /*0480*/  IMAD.X R13, R5, 0x1, R17, P0 ;  /* 0x00000001050d7824 */ /* 0x000fc600000e0611 */
[----:B------:R-:W5:Y:S04]  /*0490*/  LDG.E.U8 R4, desc[UR4][R14.64+-0x1] ;  /* 0xffffff040e047981 */ /* 0x000f68000c1e1100 */
[----:B------:R-:W5:Y:S01]  /*04a0*/  LDG.E.U8 R36, desc[UR4][R12.64+0x3] ;  /* 0x000003040c247981 */ /* 0x000f62000c1e1100 */
[--C-:B------:R-:W-:Y:S02]  /*04b0*/  IADD3 R50, P0, P1, R50, UR8, R3.reuse ;  /* 0x0000000832327c10 */ /* 0x100fe4000f91e003 */
[----:B------:R-:W-:Y:S01]  /*04c0*/  SHF.R.S32.HI R3, RZ, 0x1f, R3 ;  /* 0x0000001fff037819 */ /* 0x000fe20000011403 */
[----:B------:R-:W5:Y:S01]  /*04d0*/  LDG.E.U8 R0, desc[UR4][R12.64+0x7] ;  /* 0x000007040c007981 */ /* 0x000f62000c1e1100 */
[----:B------:R-:W-:Y:S02]  /*04e0*/  IADD3 R62, P2, PT, R12, R63, RZ ;  /* 0x0000003f0c3e7210 */ /* 0x000fe40007f5e0ff */
[----:B------:R-:W-:Y:S01]  /*04f0*/  IADD3.X R51, PT, PT, RZ, UR9, R3, P0, P1 ;  /* 0x00000009ff337c10 */ /* 0x000fe200087e2403 */
[----:B------:R-:W5:Y:S02]  /*0500*/  LDG.E.U8 R24, desc[UR4][R12.64+0x2] ;  /* 0x000002040c187981 */ /* 0x000f64000c1e1100 */
[----:B------:R-:W-:-:S02]  /*0510*/  IMAD.X R63, R5, 0x1, R13, P2 ;  /* 0x00000001053f7824 */ /* 0x000fc400010e060d */
[----:B------:R-:W5:Y:S04]  /*0520*/  LDG.E.U8 R34, desc[UR4][R50.64+-0x1] ;  /* 0xffffff0432227981 */ /* 0x000f68000c1e1100 */
        /* <DEDUP_REMOVED lines=9> */
[----:B------:R0:W5:Y:S04]  /*05c0*/  LDG.E.U8 R16, desc[UR4][R16.64+0x5] ;  /* 0x0000050410107981 */ /* 0x000168000c1e1100 */
[----:B------:R-:W5:Y:S04]  /*05d0*/  LDG.E.U8 R60, desc[UR4][R12.64+0x6] ;  /* 0x000006040c3c7981 */ /* 0x000f68000c1e1100 */
[----:B------:R-:W5:Y:S04]  /*05e0*/  LDG.E.U8 R22, desc[UR4][R12.64+0x4] ;  /* 0x000004040c167981 */ /* 0x000f68000c1e1100 */
[----:B------:R-:W5:Y:S04]  /*05f0*/  LDG.E.U8 R28, desc[UR4][R50.64+-0x4] ;  /* 0xfffffc04321c7981 */ /* 0x000f68000c1e1100 */
[----:B------:R-:W5:Y:S04]  /*0600*/  LDG.E.U8 R52, desc[UR4][R50.64+-0x3] ;  /* 0xfffffd0432347981 */ /* 0x000f68000c1e1100 */
[----:B------:R1:W5:Y:S04]  /*0610*/  LDG.E.U8 R12, desc[UR4][R12.64+0x5] ;  /* 0x000005040c0c7981 */ /* 0x000368000c1e1100 */
[----:B------:R-:W5:Y:S04]  /*0620*/  LDG.E.U8 R48, desc[UR4][R62.64] ;  /* 0x000000043e307981 */ /* 0x000f68000c1e1100 */
[----:B------:R-:W5:Y:S04]  /*0630*/  LDG.E.U8 R50, desc[UR4][R50.64+-0x2] ;  /* 0xfffffe0432327981 */ /* 0x000f68000c1e1100 */
[----:B------:R-:W5:Y:S01]  /*0640*/  LDG.E.U8 R46, desc[UR4][R62.64+0x1] ;  /* 0x000001043e2e7981 */ /* 0x000f62000c1e1100 */
[----:B--2---:R-:W-:-:S02]  /*0650*/  VIMNMX.U16x2 R21, PT, PT, R8, R2, !PT ;  /* 0x0000000208157248 */ /* 0x004fc40007fe0200 */
[----:B------:R-:W-:-:S04]  /*0660*/  VIMNMX.U16x2 R2, PT, PT, R8, R2, PT ;  /* 0x0000000208027248 */ /* 0x000fc80003fe0200 */
[----:B------:R-:W-:Y:S02]  /*0670*/  PRMT R5, R2, 0x7610, R5 ;  /* 0x0000761002057816 */ /* 0x000fe40000000005 */
[----:B---3--:R-:W-:Y:S02]  /*0680*/  VIMNMX.U16x2 R3, PT, PT, R21, R38, PT ;  /* 0x0000002615037248 */ /* 0x008fe40003fe0200 */
[----:B------:R-:W-:Y:S02]  /*0690*/  LOP3.LUT R7, R5, 0xffff, RZ, 0xc0, !PT ;  /* 0x0000ffff05077812 */ /* 0x000fe400078ec0ff */
[----:B----4-:R-:W-:Y:S02]  /*06a0*/  VIMNMX.U16x2 R2, PT, PT, R44, R42, PT ;  /* 0x0000002a2c027248 */ /* 0x010fe40003fe0200 */
[----:B------:R-:W-:Y:S02]  /*06b0*/  ISETP.GE.U32.AND P0, PT, R38, R7, PT ;  /* 0x000000072600720c */ /* 0x000fe40003f06070 */
[----:B------:R-:W-:-:S02]  /*06c0*/  PRMT R7, R3, 0x7610, R7 ;  /* 0x0000761003077816 */ /* 0x000fc40000000007 */
[----:B------:R-:W-:Y:S02]  /*06d0*/  PRMT R3, R2, 0x7610, R3 ;  /* 0x0000761002037816 */ /* 0x000fe40000000003 */
[----:B------:R-:W-:Y:S02]  /*06e0*/  VIMNMX.U16x2 R8, PT, PT, R44, R42, !PT ;  /* 0x0000002a2c087248 */ /* 0x000fe40007fe0200 */
[----:B------:R-:W-:Y:S01]  /*06f0*/  VIMNMX.U16x2 R21, PT, PT, R21, R38, !PT ;  /* 0x0000002615157248 */ /* 0x000fe20007fe0200 */
[----:B------:R-:W2:Y:S01]  /*0700*/  LDG.E.U8 R44, desc[UR4][R62.64+0x2] ;  /* 0x000002043e2c7981 */ /* 0x000ea2000c1e1100 */
[----:B------:R-:W-:Y:S02]  /*0710*/  SEL R42, R5, R7, !P0 ;  /* 0x00000007052a7207 */ /* 0x000fe40004000000 */
[----:B------:R-:W-:Y:S02]  /*0720*/  SEL R38, R7, R5, !P0 ;  /* 0x0000000507267207 */ /* 0x000fe40004000000 */
[----:B------:R-:W-:-:S02]  /*0730*/  LOP3.LUT R5, R3, 0xffff, RZ, 0xc0, !PT ;  /* 0x0000ffff03057812 */ /* 0x000fc400078ec0ff */
[-C--:B-----5:R-:W-:Y:S02]  /*0740*/  VIMNMX.U16x2 R2, PT, PT, R8, R6.reuse, PT ;  /* 0x0000000608027248 */ /* 0x0a0fe40003fe0200 */
[----:B------:R-:W-:Y:S02]  /*0750*/  ISETP.GE.U32.AND P0, PT, R6, R5, PT ;  /* 0x000000050600720c */ /* 0x000fe40003f06070 */
[----:B------:R-:W-:Y:S02]  /*0760*/  VIMNMX.U16x2 R8, PT, PT, R8, R6, !PT ;  /* 0x0000000608087248 */ /* 0x000fe40007fe0200 */
[----:B------:R-:W-:Y:S02]  /*0770*/  VIMNMX.U16x2 R5, PT, PT, R21, R40, PT ;  /* 0x0000002815057248 */ /* 0x000fe40003fe0200 */
[----:B0-----:R-:W-:Y:S02]  /*0780*/  VIMNMX.U16x2 R17, PT, PT, R8, R4, PT ;  /* 0x0000000408117248 */ /* 0x001fe40003fe0200 */
[----:B-1----:R-:W-:-:S02]  /*0790*/  VIMNMX.U16x2 R13, PT, PT, R42, R5, !PT ;  /* 0x000000052a0d7248 */ /* 0x002fc40007fe0200 */
[----:B------:R-:W-:Y:S02]  /*07a0*/  VIMNMX.U16x2 R5, PT, PT, R42, R5, PT ;  /* 0x000000052a057248 */ /* 0x000fe40003fe0200 */
[----:B------:R-:W-:Y:S01]  /*07b0*/  VIMNMX.U16x2 R8, PT, PT, R8, R4, !PT ;  /* 0x0000000408087248 */ /* 0x000fe20007fe0200 */
[----:B------:R-:W3:Y:S01]  /*07c0*/  LDG.E.U8 R42, desc[UR4][R62.64+0x4] ;  /* 0x000004043e2a7981 */ /* 0x000ee2000c1e1100 */
[----:B------:R-:W-:Y:S02]  /*07d0*/  VIMNMX.U16x2 R21, PT, PT, R21, R40, !PT ;  /* 0x0000002815157248 */ /* 0x000fe40007fe0200 */
[-C--:B------:R-:W-:Y:S01]  /*07e0*/  VIMNMX.U16x2 R7, PT, PT, R38, R5.reuse, !PT ;  /* 0x0000000526077248 */ /* 0x080fe20007fe0200 */
[----:B------:R-:W4:Y:S01]  /*07f0*/  LDG.E.U8 R40, desc[UR4][R62.64+0x5] ;  /* 0x000005043e287981 */ /* 0x000f22000c1e1100 */
[----:B------:R-:W-:Y:S02]  /*0800*/  VIMNMX.U16x2 R19, PT, PT, R8, R36, !PT ;  /* 0x0000002408137248 */ /* 0x000fe40007fe0200 */
[----:B------:R-:W-:-:S02]  /*0810*/  VIMNMX.U16x2 R5, PT, PT, R38, R5, PT ;  /* 0x0000000526057248 */ /* 0x000fc40003fe0200 */
[----:B------:R-:W-:Y:S01]  /*0820*/  VIMNMX.U16x2 R8, PT, PT, R8, R36, PT ;  /* 0x0000002408087248 */ /* 0x000fe20003fe0200 */
[----:B------:R-:W5:Y:S04]  /*0830*/  LDG.E.U8 R38, desc[UR4][R62.64+0x6] ;  /* 0x000006043e267981 */ /* 0x000f68000c1e1100 */
[----:B------:R-:W5:Y:S01]  /*0840*/  LDG.E.U8 R36, desc[UR4][R62.64+0x7] ;  /* 0x000007043e247981 */ /* 0x000f62000c1e1100 */
[----:B------:R-:W-:Y:S02]  /*0850*/  SEL R6, R3, R2, !P0 ;  /* 0x0000000203067207 */ /* 0x000fe40004000000 */
[----:B------:R-:W-:Y:S02]  /*0860*/  SEL R2, R2, R3, !P0 ;  /* 0x0000000302027207 */ /* 0x000fe40004000000 */
[----:B------:R-:W-:-:S02]  /*0870*/  VIMNMX.U16x2 R4, PT, PT, R6, R17, PT ;  /* 0x0000001106047248 */ /* 0x000fc40003fe0200 */
[----:B------:R-:W-:Y:S02]  /*0880*/  VIMNMX.U16x2 R17, PT, PT, R6, R17, !PT ;  /* 0x0000001106117248 */ /* 0x000fe40007fe0200 */
[CC--:B------:R-:W-:Y:S02]  /*0890*/  VIMNMX.U16x2 R6, PT, PT, R2.reuse, R4.reuse, !PT ;  /* 0x0000000402067248 */ /* 0x0c0fe40007fe0200 */
[----:B------:R-:W-:Y:S02]  /*08a0*/  VIMNMX.U16x2 R4, PT, PT, R2, R4, PT ;  /* 0x0000000402047248 */ /* 0x000fe40003fe0200 */
[----:B------:R-:W-:Y:S02]  /*08b0*/  VIMNMX.U16x2 R2, PT, PT, R19, R0, !PT ;  /* 0x0000000013027248 */ /* 0x000fe40007fe0200 */
[----:B------:R-:W-:Y:S02]  /*08c0*/  VIMNMX.U16x2 R3, PT, PT, R17, R8, PT ;  /* 0x0000000811037248 */ /* 0x000fe40003fe0200 */
[----:B------:R-:W-:-:S02]  /*08d0*/  VIMNMX.U16x2 R19, PT, PT, R19, R0, PT ;  /* 0x0000000013137248 */ /* 0x000fc40003fe0200 */
[CC--:B------:R-:W-:Y:S02]  /*08e0*/  VIMNMX.U16x2 R0, PT, PT, R2.reuse, R34.reuse, !PT ;  /* 0x0000002202007248 */ /* 0x0c0fe40007fe0200 */
[----:B------:R-:W-:Y:S02]  /*08f0*/  VIMNMX.U16x2 R2, PT, PT, R2, R34, PT ;  /* 0x0000002202027248 */ /* 0x000fe40003fe0200 */
[----:B------:R-:W-:Y:S02]  /*0900*/  PRMT R34, R3, 0x7610, R34 ;  /* 0x0000761003227816 */ /* 0x000fe40000000022 */
[----:B------:R-:W-:Y:S02]  /*0910*/  PRMT R9, R4, 0x7610, R9 ;  /* 0x0000761004097816 */ /* 0x000fe40000000009 */
[CC--:B------:R-:W-:Y:S02]  /*0920*/  VIMNMX.U16x2 R3, PT, PT, R0.reuse, R20.reuse, !PT ;  /* 0x0000001400037248 */ /* 0x0c0fe40007fe0200 */
[----:B------:R-:W-:-:S02]  /*0930*/  VIMNMX.U16x2 R0, PT, PT, R0, R20, PT ;  /* 0x0000001400007248 */ /* 0x000fc40003fe0200 */
[CC--:B------:R-:W-:Y:S02]  /*0940*/  VIMNMX.U16x2 R20, PT, PT, R6.reuse, R34.reuse, !PT ;  /* 0x0000002206147248 */ /* 0x0c0fe40007fe0200 */
[----:B------:R-:W-:Y:S02]  /*0950*/  VIMNMX.U16x2 R4, PT, PT, R6, R34, PT ;  /* 0x0000002206047248 */ /* 0x000fe40003fe0200 */
[----:B------:R-:W-:Y:S02]  /*0960*/  LOP3.LUT R34, R34, 0xffff, RZ, 0xc0, !PT ;  /* 0x0000ffff22227812 */ /* 0x000fe400078ec0ff */
[----:B------:R-:W-:-:S04]  /*0970*/  LOP3.LUT R6, R9, 0xffff, RZ, 0xc0, !PT ;  /* 0x0000ffff09067812 */ /* 0x000fc800078ec0ff */
[----:B------:R-:W-:Y:S02]  /*0980*/  ISETP.GE.U32.AND P0, PT, R34, R6, PT ;  /* 0x000000062200720c */ /* 0x000fe40003f06070 */
[----:B------:R-:W-:Y:S02]  /*0990*/  VIMNMX.U16x2 R6, PT, PT, R21, R24, PT ;  /* 0x0000001815067248 */ /* 0x000fe40003fe0200 */
[----:B------:R-:W-:Y:S02]  /*09a0*/  PRMT R34, R4, 0x7610, R34 ;  /* 0x0000761004227816 */ /* 0x000fe40000000022 */
[----:B------:R-:W-:Y:S02]  /*09b0*/  VIMNMX.U16x2 R4, PT, PT, R13, R6, PT ;  /* 0x000000060d047248 */ /* 0x000fe40003fe0200 */
[----:B------:R-:W-:Y:S02]  /*09c0*/  VIMNMX.U16x2 R17, PT, PT, R17, R8, !PT ;  /* 0x0000000811117248 */ /* 0x000fe40007fe0200 */
[----:B------:R-:W-:-:S02]  /*09d0*/  PRMT R8, R4, 0x7610, R8 ;  /* 0x0000761004087816 */ /* 0x000fc40000000008 */
[----:B------:R-:W-:Y:S02]  /*09e0*/  PRMT R27, R5, 0x7610, R27 ;  /* 0x00007610051b7816 */ /* 0x000fe4000000001b */
[CC--:B------:R-:W-:Y:S02]  /*09f0*/  VIMNMX.U16x2 R15, PT, PT, R7.reuse, R8.reuse, !PT ;  /* 0x00000008070f7248 */ /* 0x0c0fe40007fe0200 */
[----:B------:R-:W-:Y:S02]  /*0a00*/  VIMNMX.U16x2 R7, PT, PT, R7, R8, PT ;  /* 0x0000000807077248 */ /* 0x000fe40003fe0200 */
[----:B------:R-:W-:Y:S02]  /*0a10*/  LOP3.LUT R8, R8, 0xffff, RZ, 0xc0, !PT ;  /* 0x0000ffff08087812 */ /* 0x000fe400078ec0ff */
[----:B------:R-:W-:Y:S02]  /*0a20*/  LOP3.LUT R5, R27, 0xffff, RZ, 0xc0, !PT ;  /* 0x0000ffff1b057812 */ /* 0x000fe400078ec0ff */
[----:B------:R-:W-:-:S02]  /*0a30*/  VIMNMX.U16x2 R21, PT, PT, R21, R24, !PT ;  /* 0x0000001815157248 */ /* 0x000fc40007fe0200 */
[----:B------:R-:W-:Y:S02]  /*0a40*/  SEL R24, R9, R34, !P0 ;  /* 0x0000002209187207 */ /* 0x000fe40004000000 */
[----:B------:R-:W-:Y:S02]  /*0a50*/  SEL R34, R34, R9, !P0 ;  /* 0x0000000922227207 */ /* 0x000fe40004000000 */
[----:B------:R-:W-:Y:S02]  /*0a60*/  ISETP.GE.U32.AND P0, PT, R8, R5, PT ;  /* 0x000000050800720c */ /* 0x000fe40003f06070 */
[CC--:B------:R-:W-:Y:S02]  /*0a70*/  VIMNMX.U16x2 R8, PT, PT, R58.reuse, R56.reuse, PT ;  /* 0x000000383a087248 */ /* 0x0c0fe40003fe0200 */
[----:B------:R-:W-:Y:S02]  /*0a80*/  VIMNMX.U16x2 R5, PT, PT, R58, R56, !PT ;  /* 0x000000383a057248 */ /* 0x000fe40007fe0200 */
[----:B------:R-:W-:-:S02]  /*0a90*/  PRMT R9, R8, 0x7610, R9 ;  /* 0x0000761008097816 */ /* 0x000fc40000000009 */
[-C--:B------:R-:W-:Y:S02]  /*0aa0*/  VIMNMX.U16x2 R8, PT, PT, R5, R32.reuse, PT ;  /* 0x0000002005087248 */ /* 0x080fe40003fe0200 */
[----:B------:R-:W-:Y:S02]  /*0ab0*/  LOP3.LUT R11, R9, 0xffff, RZ, 0xc0, !PT ;  /* 0x0000ffff090b7812 */ /* 0x000fe400078ec0ff */
[----:B------:R-:W-:Y:S02]  /*0ac0*/  VIMNMX.U16x2 R5, PT, PT, R5, R32, !PT ;  /* 0x0000002005057248 */ /* 0x000fe40007fe0200 */
[----:B------:R-:W-:Y:S02]  /*0ad0*/  ISETP.GE.U32.AND P1, PT, R32, R11, PT ;  /* 0x0000000b2000720c */ /* 0x000fe40003f26070 */
[----:B------:R-:W-:Y:S02]  /*0ae0*/  PRMT R32, R8, 0x7610, R32 ;  /* 0x0000761008207816 */ /* 0x000fe40000000020 */
[----:B------:R-:W-:-:S02]  /*0af0*/  VIMNMX.U16x2 R25, PT, PT, R5, R26, !PT ;  /* 0x0000001a05197248 */ /* 0x000fc40007fe0200 */
[----:B------:R-:W-:Y:S02]  /*0b00*/  VIMNMX.U16x2 R5, PT, PT, R5, R26, PT ;  /* 0x0000001a05057248 */ /* 0x000fe40003fe0200 */
[----:B------:R-:W-:Y:S02]  /*0b10*/  SEL R8, R9, R32, !P1 ;  /* 0x0000002009087207 */ /* 0x000fe40004800000 */
[----:B------:R-:W-:Y:S02]  /*0b20*/  SEL R32, R32, R9, !P1 ;  /* 0x0000000920207207 */ /* 0x000fe40004800000 */
[CC--:B------:R-:W-:Y:S02]  /*0b30*/  VIMNMX.U16x2 R26, PT, PT, R8.reuse, R5.reuse, !PT ;  /* 0x00000005081a7248 */ /* 0x0c0fe40007fe0200 */
[----:B------:R-:W-:Y:S02]  /*0b40*/  VIMNMX.U16x2 R5, PT, PT, R8, R5, PT ;  /* 0x0000000508057248 */ /* 0x000fe40003fe0200 */
[----:B------:R-:W-:-:S02]  /*0b50*/  VIMNMX.U16x2 R11, PT, PT, R25, R54, PT ;  /* 0x00000036190b7248 */ /* 0x000fc40003fe0200 */
[----:B------:R-:W-:Y:S02]  /*0b60*/  VIMNMX.U16x2 R8, PT, PT, R32, R5, PT ;  /* 0x0000000520087248 */ /* 0x000fe40003fe0200 */
[----:B------:R-:W-:Y:S02]  /*0b70*/  VIMNMX.U16x2 R9, PT, PT, R26, R11, PT ;  /* 0x0000000b1a097248 */ /* 0x000fe40003fe0200 */
[----:B------:R-:W-:Y:S02]  /*0b80*/  VIMNMX.U16x2 R5, PT, PT, R32, R5, !PT ;  /* 0x0000000520057248 */ /* 0x000fe40007fe0200 */
[----:B------:R-:W-:Y:S02]  /*0b90*/  PRMT R29, R8, 0x7610, R29 ;  /* 0x00007610081d7816 */ /* 0x000fe4000000001d */
[----:B------:R-:W-:Y:S02]  /*0ba0*/  PRMT R32, R9, 0x7610, R32 ;  /* 0x0000761009207816 */ /* 0x000fe40000000020 */
[----:B------:R-:W-:-:S02]  /*0bb0*/  LOP3.LUT R9, R29, 0xffff, RZ, 0xc0, !PT ;  /* 0x0000ffff1d097812 */ /* 0x000fc400078ec0ff */
[----:B------:R-:W-:-:S04]  /*0bc0*/  LOP3.LUT R8, R32, 0xffff, RZ, 0xc0, !PT ;  /* 0x0000ffff20087812 */ /* 0x000fc800078ec0ff */
[----:B------:R-:W-:Y:S02]  /*0bd0*/  ISETP.GE.U32.AND P1, PT, R8, R9, PT ;  /* 0x000000090800720c */ /* 0x000fe40003f26070 */
[CC--:B------:R-:W-:Y:S02]  /*0be0*/  VIMNMX.U16x2 R8, PT, PT, R18.reuse, R10.reuse, PT ;  /* 0x0000000a12087248 */ /* 0x0c0fe40003fe0200 */
[----:B------:R-:W-:Y:S02]  /*0bf0*/  VIMNMX.U16x2 R10, PT, PT, R18, R10, !PT ;  /* 0x0000000a120a7248 */ /* 0x000fe40007fe0200 */
[----:B------:R-:W-:Y:S02]  /*0c00*/  PRMT R56, R8, 0x7610, R56 ;  /* 0x0000761008387816 */ /* 0x000fe40000000038 */
[----:B------:R-:W-:Y:S02]  /*0c10*/  VIMNMX.U16x2 R8, PT, PT, R10, R16, PT ;  /* 0x000000100a087248 */ /* 0x000fe40003fe0200 */
[----:B------:R-:W-:-:S02]  /*0c20*/  LOP3.LUT R9, R56, 0xffff, RZ, 0xc0, !PT ;  /* 0x0000ffff38097812 */ /* 0x000fc400078ec0ff */
[----:B------:R-:W-:Y:S02]  /*0c30*/  VIMNMX.U16x2 R10, PT, PT, R10, R16, !PT ;  /* 0x000000100a0a7248 */ /* 0x000fe40007fe0200 */
[----:B------:R-:W-:Y:S02]  /*0c40*/  ISETP.GE.U32.AND P2, PT, R16, R9, PT ;  /* 0x000000091000720c */ /* 0x000fe40003f46070 */
[----:B------:R-:W-:Y:S02]  /*0c50*/  PRMT R9, R8, 0x7610, R9 ;  /* 0x0000761008097816 */ /* 0x000fe40000000009 */
[CC--:B------:R-:W-:Y:S02]  /*0c60*/  VIMNMX.U16x2 R16, PT, PT, R10.reuse, R14.reuse, !PT ;  /* 0x0000000e0a107248 */ /* 0x0c0fe40007fe0200 */
[----:B------:R-:W-:Y:S02]  /*0c70*/  VIMNMX.U16x2 R10, PT, PT, R10, R14, PT ;  /* 0x0000000e0a0a7248 */ /* 0x000fe40003fe0200 */
[----:B------:R-:W-:-:S02]  /*0c80*/  SEL R8, R56, R9, !P2 ;  /* 0x0000000938087207 */ /* 0x000fc40005000000 */
[----:B------:R-:W-:Y:S02]  /*0c90*/  SEL R56, R9, R56, !P2 ;  /* 0x0000003809387207 */ /* 0x000fe40005000000 */
[CC--:B------:R-:W-:Y:S02]  /*0ca0*/  VIMNMX.U16x2 R9, PT, PT, R8.reuse, R10.reuse, !PT ;  /* 0x0000000a08097248 */ /* 0x0c0fe40007fe0200 */
[----:B------:R-:W-:Y:S02]  /*0cb0*/  VIMNMX.U16x2 R10, PT, PT, R8, R10, PT ;  /* 0x0000000a080a7248 */ /* 0x000fe40003fe0200 */
[----:B------:R-:W-:Y:S02]  /*0cc0*/  VIMNMX.U16x2 R14, PT, PT, R16, R30, PT ;  /* 0x0000001e100e7248 */ /* 0x000fe40003fe0200 */
[----:B------:R-:W-:Y:S02]  /*0cd0*/  VIMNMX.U16x2 R8, PT, PT, R56, R10, PT ;  /* 0x0000000a38087248 */ /* 0x000fe40003fe0200 */
[----:B------:R-:W-:-:S02]  /*0ce0*/  VIMNMX.U16x2 R18, PT, PT, R9, R14, PT ;  /* 0x0000000e09127248 */ /* 0x000fc40003fe0200 */
[----:B------:R-:W-:Y:S02]  /*0cf0*/  PRMT R31, R8, 0x7610, R31 ;  /* 0x00007610081f7816 */ /* 0x000fe4000000001f */
[----:B------:R-:W-:Y:S02]  /*0d00*/  LOP3.LUT R8, R18, 0xffff, RZ, 0xc0, !PT ;  /* 0x0000ffff12087812 */ /* 0x000fe400078ec0ff */
[----:B------:R-:W-:-:S04]  /*0d10*/  LOP3.LUT R33, R31, 0xffff, RZ, 0xc0, !PT ;  /* 0x0000ffff1f217812 */ /* 0x000fc800078ec0ff */
[----:B------:R-:W-:Y:S02]  /*0d20*/  ISETP.GE.U32.AND P2, PT, R8, R33, PT ;  /* 0x000000210800720c */ /* 0x000fe40003f46070 */
[CC--:B------:R-:W-:Y:S02]  /*0d30*/  VIMNMX.U16x2 R8, PT, PT, R5.reuse, R32.reuse, PT ;  /* 0x0000002005087248 */ /* 0x0c0fe40003fe0200 */
[----:B------:R-:W-:Y:S02]  /*0d40*/  VIMNMX.U16x2 R5, PT, PT, R5, R32, !PT ;  /* 0x0000002005057248 */ /* 0x000fe40007fe0200 */
[----:B------:R-:W-:Y:S02]  /*0d50*/  VIMNMX.U16x2 R10, PT, PT, R56, R10, !PT ;  /* 0x0000000a380a7248 */ /* 0x000fe40007fe0200 */
[----:B------:R-:W-:Y:S02]  /*0d60*/  PRMT R32, R8, 0x7610, R32 ;  /* 0x0000761008207816 */ /* 0x000fe40000000020 */
[----:B------:R-:W-:-:S02]  /*0d70*/  VIMNMX.U16x2 R8, PT, PT, R16, R30, !PT ;  /* 0x0000001e10087248 */ /* 0x000fc40007fe0200 */
[----:B------:R-:W-:Y:S02]  /*0d80*/  VIMNMX.U16x2 R26, PT, PT, R26, R11, !PT ;  /* 0x0000000b1a1a7248 */ /* 0x000fe40007fe0200 */
[----:B------:R-:W-:Y:S02]  /*0d90*/  VIMNMX.U16x2 R11, PT, PT, R10, R18, PT ;  /* 0x000000120a0b7248 */ /* 0x000fe40003fe0200 */
[----:B------:R-:W-:Y:S02]  /*0da0*/  VIMNMX.U16x2 R25, PT, PT, R25, R54, !PT ;  /* 0x0000003619197248 */ /* 0x000fe40007fe0200 */
[----:B------:R-:W-:Y:S02]  /*0db0*/  VIMNMX.U16x2 R9, PT, PT, R9, R14, !PT ;  /* 0x0000000e09097248 */ /* 0x000fe40007fe0200 */
[----:B------:R-:W-:Y:S02]  /*0dc0*/  VIMNMX.U16x2 R16, PT, PT, R8, R12, PT ;  /* 0x0000000c08107248 */ /* 0x000fe40003fe0200 */
[----:B------:R-:W-:-:S02]  /*0dd0*/  VIMNMX.U16x2 R4, PT, PT, R21, R60, !PT ;  /* 0x0000003c15047248 */ /* 0x000fc40007fe0200 */
[----:B------:R-:W-:Y:S02]  /*0de0*/  VIMNMX.U16x2 R21, PT, PT, R21, R60, PT ;  /* 0x0000003c15157248 */ /* 0x000fe40003fe0200 */
[----:B------:R-:W-:Y:S02]  /*0df0*/  SEL R56, R29, R32, !P1 ;  /* 0x000000201d387207 */ /* 0x000fe40004800000 */
[----:B------:R-:W-:Y:S02]  /*0e00*/  SEL R30, R32, R29, !P1 ;  /* 0x0000001d201e7207 */ /* 0x000fe40004800000 */
[----:B------:R-:W-:Y:S02]  /*0e10*/  VIMNMX.U16x2 R10, PT, PT, R10, R18, !PT ;  /* 0x000000120a0a7248 */ /* 0x000fe40007fe0200 */
[----:B------:R-:W-:Y:S02]  /*0e20*/  VIMNMX.U16x2 R13, PT, PT, R13, R6, !PT ;  /* 0x000000060d0d7248 */ /* 0x000fe40007fe0200 */
[----:B------:R-:W-:-:S02]  /*0e30*/  PRMT R32, R7, 0x7610, R32 ;  /* 0x0000761007207816 */ /* 0x000fc40000000020 */
[----:B------:R-:W-:Y:S02]  /*0e40*/  SEL R18, R31, R11, !P2 ;  /* 0x0000000b1f127207 */ /* 0x000fe40005000000 */
[----:B------:R-:W-:Y:S02]  /*0e50*/  SEL R14, R11, R31, !P2 ;  /* 0x0000001f0b0e7207 */ /* 0x000fe40005000000 */
[----:B------:R-:W-:Y:S02]  /*0e60*/  VIMNMX.U16x2 R7, PT, PT, R25, R22, PT ;  /* 0x0000001619077248 */ /* 0x000fe40003fe0200 */
[----:B------:R-:W-:Y:S02]  /*0e70*/  VIMNMX.U16x2 R11, PT, PT, R9, R16, PT ;  /* 0x00000010090b7248 */ /* 0x000fe40003fe0200 */
[----:B------:R-:W-:Y:S02]  /*0e80*/  VIMNMX.U16x2 R25, PT, PT, R25, R22, !PT ;  /* 0x0000001619197248 */ /* 0x000fe40007fe0200 */
[----:B------:R-:W-:-:S02]  /*0e90*/  VIMNMX.U16x2 R9, PT, PT, R9, R16, !PT ;  /* 0x0000001009097248 */ /* 0x000fc40007fe0200 */
[-C--:B------:R-:W-:Y:S02]  /*0ea0*/  VIMNMX.U16x2 R16, PT, PT, R13, R21.reuse, PT ;  /* 0x000000150d107248 */ /* 0x080fe40003fe0200 */
[----:B------:R-:W-:Y:S02]  /*0eb0*/  SEL R54, R27, R32, !P0 ;  /* 0x000000201b367207 */ /* 0x000fe40004000000 */
[----:B------:R-:W-:Y:S02]  /*0ec0*/  VIMNMX.U16x2 R13, PT, PT, R13, R21, !PT ;  /* 0x000000150d0d7248 */ /* 0x000fe40007fe0200 */
[----:B------:R-:W-:Y:S02]  /*0ed0*/  VIMNMX.U16x2 R6, PT, PT, R26, R7, PT ;  /* 0x000000071a067248 */ /* 0x000fe40003fe0200 */
[----:B------:R-:W-:Y:S02]  /*0ee0*/  SEL R32, R32, R27, !P0 ;  /* 0x0000001b20207207 */ /* 0x000fe40004000000 */
[----:B------:R-:W-:-:S02]  /*0ef0*/  VIMNMX.U16x2 R21, PT, PT, R17, R19, PT ;  /* 0x0000001311157248 */ /* 0x000fc40003fe0200 */
[----:B------:R-:W-:Y:S02]  /*0f00*/  VIMNMX.U16x2 R26, PT, PT, R26, R7, !PT ;  /* 0x000000071a1a7248 */ /* 0x000fe40007fe0200 */
[----:B------:R-:W-:Y:S02]  /*0f10*/  VIMNMX.U16x2 R27, PT, PT, R25, R28, PT ;  /* 0x0000001c191b7248 */ /* 0x000fe40003fe0200 */
[----:B------:R-:W-:Y:S02]  /*0f20*/  VIMNMX.U16x2 R7, PT, PT, R5, R6, PT ;  /* 0x0000000605077248 */ /* 0x000fe40003fe0200 */
[----:B------:R-:W-:Y:S02]  /*0f30*/  IADD3 R58, P0, PT, R23, UR10, RZ ;  /* 0x0000000a173a7c10 */ /* 0x000fe4000ff1e0ff */
[----:B------:R-:W-:Y:S02]  /*0f40*/  VIMNMX.U16x2 R17, PT, PT, R17, R19, !PT ;  /* 0x0000001311117248 */ /* 0x000fe40007fe0200 */
[----:B------:R-:W-:-:S02]  /*0f50*/  VIMNMX.U16x2 R22, PT, PT, R20, R21, PT ;  /* 0x0000001514167248 */ /* 0x000fc40003fe0200 */
[----:B------:R-:W-:Y:S02]  /*0f60*/  VIMNMX.U16x2 R5, PT, PT, R5, R6, !PT ;  /* 0x0000000605057248 */ /* 0x000fe40007fe0200 */
[----:B------:R-:W-:Y:S02]  /*0f70*/  VIMNMX.U16x2 R19, PT, PT, R26, R27, PT ;  /* 0x0000001b1a137248 */ /* 0x000fe40003fe0200 */
[----:B------:R-:W-:Y:S02]  /*0f80*/  VIMNMX.U16x2 R8, PT, PT, R8, R12, !PT ;  /* 0x0000000c08087248 */ /* 0x000fe40007fe0200 */
[----:B------:R-:W-:Y:S02]  /*0f90*/  VIMNMX.U16x2 R20, PT, PT, R20, R21, !PT ;  /* 0x0000001514147248 */ /* 0x000fe40007fe0200 */
[----:B------:R-:W-:Y:S02]  /*0fa0*/  LEA.HI.X.SX32 R59, R23, UR11, 0x1, P0 ;  /* 0x0000000b173b7c11 */ /* 0x000fe400080f0eff */
[----:B------:R-:W-:-:S02]  /*0fb0*/  VIMNMX.U16x2 R21, PT, PT, R24, R22, !PT ;  /* 0x0000001618157248 */ /* 0x000fc40007fe0200 */
[----:B------:R-:W-:Y:S02]  /*0fc0*/  VIMNMX.U16x2 R6, PT, PT, R56, R7, !PT ;  /* 0x0000000738067248 */ /* 0x000fe40007fe0200 */
[----:B------:R-:W-:Y:S02]  /*0fd0*/  VIMNMX.U16x2 R22, PT, PT, R24, R22, PT ;  /* 0x0000001618167248 */ /* 0x000fe40003fe0200 */
[----:B------:R-:W-:Y:S02]  /*0fe0*/  VIMNMX.U16x2 R23, PT, PT, R5, R19, PT ;  /* 0x0000001305177248 */ /* 0x000fe40003fe0200 */
[----:B------:R-:W-:Y:S02]  /*0ff0*/  VIMNMX.U16x2 R24, PT, PT, R8, R52, PT ;  /* 0x0000003408187248 */ /* 0x000fe40003fe0200 */
[----:B------:R-:W-:Y:S02]  /*1000*/  VIMNMX.U16x2 R26, PT, PT, R26, R27, !PT ;  /* 0x0000001b1a1a7248 */ /* 0x000fe40007fe0200 */
[----:B------:R-:W-:-:S02]  /*1010*/  VIMNMX.U16x2 R7, PT, PT, R56, R7, PT ;  /* 0x0000000738077248 */ /* 0x000fc40003fe0200 */
[----:B------:R-:W-:Y:S02]  /*1020*/  VIMNMX.U16x2 R12, PT, PT, R10, R11, PT ;  /* 0x0000000b0a0c7248 */ /* 0x000fe40003fe0200 */
[----:B------:R-:W-:Y:S02]  /*1030*/  VIMNMX.U16x2 R25, PT, PT, R25, R28, !PT ;  /* 0x0000001c19197248 */ /* 0x000fe40007fe0200 */
[----:B------:R-:W-:Y:S02]  /*1040*/  VIMNMX.U16x2 R27, PT, PT, R6, R23, PT ;  /* 0x00000017061b7248 */ /* 0x000fe40003fe0200 */
[----:B------:R-:W-:Y:S02]  /*1050*/  VIMNMX.U16x2 R10, PT, PT, R10, R11, !PT ;  /* 0x0000000b0a0a7248 */ /* 0x000fe40007fe0200 */
[----:B------:R-:W-:Y:S02]  /*1060*/  VIMNMX.U16x2 R28, PT, PT, R9, R24, PT ;  /* 0x00000018091c7248 */ /* 0x000fe40003fe0200 */
[----:B------:R-:W-:-:S02]  /*1070*/  VIMNMX.U16x2 R5, PT, PT, R5, R19, !PT ;  /* 0x0000001305057248 */ /* 0x000fc40007fe0200 */
[----:B------:R-:W-:Y:S02]  /*1080*/  VIMNMX3.U16x2 R27, R30, R7, R27, !PT ;  /* 0x000000071e1b720f */ /* 0x000fe4000780021b */
[----:B------:R-:W-:Y:S02]  /*1090*/  VIMNMX.U16x2 R11, PT, PT, R18, R12, !PT ;  /* 0x0000000c120b7248 */ /* 0x000fe40007fe0200 */
[----:B------:R-:W-:Y:S02]  /*10a0*/  VIMNMX.U16x2 R7, PT, PT, R10, R28, PT ;  /* 0x0000001c0a077248 */ /* 0x000fe40003fe0200 */
[----:B------:R-:W-:Y:S02]  /*10b0*/  VIMNMX.U16x2 R19, PT, PT, R4, R50, PT ;  /* 0x0000003204137248 */ /* 0x000fe40003fe0200 */
[----:B------:R-:W-:Y:S02]  /*10c0*/  VIMNMX.U16x2 R12, PT, PT, R18, R12, PT ;  /* 0x0000000c120c7248 */ /* 0x000fe40003fe0200 */
[----:B------:R-:W-:-:S02]  /*10d0*/  VIMNMX.U16x2 R18, PT, PT, R15, R16, PT ;  /* 0x000000100f127248 */ /* 0x000fc40003fe0200 */
[----:B------:R-:W-:Y:S02]  /*10e0*/  VIMNMX.U16x2 R6, PT, PT, R6, R23, !PT ;  /* 0x0000001706067248 */ /* 0x000fe40007fe0200 */
[----:B------:R-:W-:Y:S02]  /*10f0*/  VIMNMX.U16x2 R24, PT, PT, R9, R24, !PT ;  /* 0x0000001809187248 */ /* 0x000fe40007fe0200 */
[----:B------:R-:W-:Y:S02]  /*1100*/  VIMNMX.U16x2 R15, PT, PT, R15, R16, !PT ;  /* 0x000000100f0f7248 */ /* 0x000fe40007fe0200 */
[----:B------:R-:W-:Y:S02]  /*1110*/  VIMNMX.U16x2 R9, PT, PT, R11, R7, PT ;  /* 0x000000070b097248 */ /* 0x000fe40003fe0200 */
[----:B------:R-:W-:Y:S02]  /*1120*/  VIMNMX.U16x2 R23, PT, PT, R13, R19, PT ;  /* 0x000000130d177248 */ /* 0x000fe40003fe0200 */
[----:B------:R-:W-:-:S02]  /*1130*/  VIMNMX.U16x2 R7, PT, PT, R11, R7, !PT ;  /* 0x000000070b077248 */ /* 0x000fc40007fe0200 */
[----:B------:R-:W-:Y:S02]  /*1140*/  VIMNMX.U16x2 R11, PT, PT, R17, R2, PT ;  /* 0x00000002110b7248 */ /* 0x000fe40003fe0200 */
[----:B------:R-:W-:Y:S02]  /*1150*/  VIMNMX.U16x2 R50, PT, PT, R4, R50, !PT ;  /* 0x0000003204327248 */ /* 0x000fe40007fe0200 */
[----:B------:R-:W-:Y:S02]  /*1160*/  VIMNMX.U16x2 R16, PT, PT, R54, R18, !PT ;  /* 0x0000001236107248 */ /* 0x000fe40007fe0200 */
[----:B------:R-:W-:Y:S02]  /*1170*/  VIMNMX.U16x2 R4, PT, PT, R15, R23, PT ;  /* 0x000000170f047248 */ /* 0x000fe40003fe0200 */
[----:B------:R-:W-:Y:S02]  /*1180*/  VIMNMX3.U16x2 R9, R14, R12, R9, !PT ;  /* 0x0000000c0e09720f */ /* 0x000fe40007800209 */
[----:B------:R-:W-:-:S02]  /*1190*/  VIMNMX.U16x2 R14, PT, PT, R20, R11, PT ;  /* 0x0000000b140e7248 */ /* 0x000fc40003fe0200 */
[CC--:B------:R-:W-:Y:S02]  /*11a0*/  VIMNMX.U16x2 R12, PT, PT, R16.reuse, R4.reuse, PT ;  /* 0x00000004100c7248 */ /* 0x0c0fe40003fe0200 */
[----:B------:R-:W-:Y:S02]  /*11b0*/  VIMNMX.U16x2 R4, PT, PT, R16, R4, !PT ;  /* 0x0000000410047248 */ /* 0x000fe40007fe0200 */
[----:B------:R-:W-:Y:S02]  /*11c0*/  VIMNMX.U16x2 R2, PT, PT, R17, R2, !PT ;  /* 0x0000000211027248 */ /* 0x000fe40007fe0200 */
[----:B------:R-:W-:Y:S02]  /*11d0*/  VIMNMX.U16x2 R16, PT, PT, R21, R14, PT ;  /* 0x0000000e15107248 */ /* 0x000fe40003fe0200 */
[----:B------:R-:W-:Y:S02]  /*11e0*/  VIMNMX.U16x2 R18, PT, PT, R54, R18, PT ;  /* 0x0000001236127248 */ /* 0x000fe40003fe0200 */
[----:B------:R-:W-:-:S02]  /*11f0*/  VIMNMX.U16x2 R11, PT, PT, R20, R11, !PT ;  /* 0x0000000b140b7248 */ /* 0x000fc40007fe0200 */
[----:B------:R-:W-:Y:S02]  /*1200*/  VIMNMX.U16x2 R17, PT, PT, R2, R0, PT ;  /* 0x0000000002117248 */ /* 0x000fe40003fe0200 */
[----:B------:R-:W-:Y:S02]  /*1210*/  VIMNMX3.U16x2 R22, R34, R22, R16, !PT ;  /* 0x000000162216720f */ /* 0x000fe40007800210 */
[----:B------:R-:W-:Y:S02]  /*1220*/  VIMNMX.U16x2 R16, PT, PT, R25, R48, PT ;  /* 0x0000003019107248 */ /* 0x000fe40003fe0200 */
[----:B------:R-:W-:Y:S02]  /*1230*/  VIMNMX3.U16x2 R12, R32, R18, R12, !PT ;  /* 0x00000012200c720f */ /* 0x000fe4000780020c */
[----:B------:R-:W-:Y:S02]  /*1240*/  VIMNMX.U16x2 R14, PT, PT, R21, R14, !PT ;  /* 0x0000000e150e7248 */ /* 0x000fe40007fe0200 */
[----:B------:R-:W-:-:S02]  /*1250*/  VIMNMX.U16x2 R18, PT, PT, R11, R17, PT ;  /* 0x000000110b127248 */ /* 0x000fc40003fe0200 */
[----:B------:R-:W-:Y:S02]  /*1260*/  VIMNMX.U16x2 R0, PT, PT, R2, R0, !PT ;  /* 0x0000000002007248 */ /* 0x000fe40007fe0200 */
[----:B------:R-:W-:Y:S02]  /*1270*/  VIMNMX.U16x2 R8, PT, PT, R8, R52, !PT ;  /* 0x0000003408087248 */ /* 0x000fe40007fe0200 */
[----:B------:R-:W-:Y:S02]  /*1280*/  VIMNMX.U16x2 R2, PT, PT, R26, R16, PT ;  /* 0x000000101a027248 */ /* 0x000fe40003fe0200 */
[----:B------:R-:W-:Y:S02]  /*1290*/  VIMNMX.U16x2 R17, PT, PT, R11, R17, !PT ;  /* 0x000000110b117248 */ /* 0x000fe40007fe0200 */
[----:B------:R-:W-:Y:S02]  /*12a0*/  VIMNMX.U16x2 R11, PT, PT, R14, R18, !PT ;  /* 0x000000120e0b7248 */ /* 0x000fe40007fe0200 */
[----:B------:R-:W-:-:S02]  /*12b0*/  VIMNMX.U16x2 R13, PT, PT, R13, R19, !PT ;  /* 0x000000130d0d7248 */ /* 0x000fc40007fe0200 */
[----:B------:R-:W-:Y:S02]  /*12c0*/  VIMNMX.U16x2 R14, PT, PT, R14, R18, PT ;  /* 0x000000120e0e7248 */ /* 0x000fe40003fe0200 */
[C---:B------:R-:W-:Y:S02]  /*12d0*/  VIMNMX.U16x2 R19, PT, PT, R5.reuse, R2, PT ;  /* 0x0000000205137248 */ /* 0x040fe40003fe0200 */
[----:B------:R-:W-:Y:S02]  /*12e0*/  VIMNMX.U16x2 R18, PT, PT, R8, R46, PT ;  /* 0x0000002e08127248 */ /* 0x000fe40003fe0200 */
[----:B------:R-:W-:Y:S02]  /*12f0*/  VIMNMX.U16x2 R20, PT, PT, R5, R2, !PT ;  /* 0x0000000205147248 */ /* 0x000fe40007fe0200 */
[----:B------:R-:W-:Y:S02]  /*1300*/  VIMNMX.U16x2 R10, PT, PT, R10, R28, !PT ;  /* 0x0000001c0a0a7248 */ /* 0x000fe40007fe0200 */
[----:B------:R-:W-:-:S02]  /*1310*/  VIMNMX.U16x2 R5, PT, PT, R6, R19, !PT ;  /* 0x0000001306057248 */ /* 0x000fc40007fe0200 */
[----:B------:R-:W-:Y:S02]  /*1320*/  VIMNMX.U16x2 R2, PT, PT, R24, R18, PT ;  /* 0x0000001218027248 */ /* 0x000fe40003fe0200 */
[----:B------:R-:W-:Y:S02]  /*1330*/  VIMNMX.U16x2 R6, PT, PT, R6, R19, PT ;  /* 0x0000001306067248 */ /* 0x000fe40003fe0200 */
[----:B--2---:R-:W-:Y:S02]  /*1340*/  VIMNMX.U16x2 R19, PT, PT, R50, R44, PT ;  /* 0x0000002c32137248 */ /* 0x004fe40003fe0200 */
[----:B------:R-:W-:Y:S02]  /*1350*/  VIMNMX.U16x2 R46, PT, PT, R8, R46, !PT ;  /* 0x0000002e082e7248 */ /* 0x000fe40007fe0200 */
[----:B------:R-:W-:Y:S02]  /*1360*/  VIMNMX.U16x2 R8, PT, PT, R10, R2, PT ;  /* 0x000000020a087248 */ /* 0x000fe40003fe0200 */
[----:B------:R-:W-:-:S02]  /*1370*/  VIMNMX.U16x2 R15, PT, PT, R15, R23, !PT ;  /* 0x000000170f0f7248 */ /* 0x000fc40007fe0200 */
[----:B------:R-:W-:Y:S02]  /*1380*/  VIMNMX.U16x2 R21, PT, PT, R13, R19, PT ;  /* 0x000000130d157248 */ /* 0x000fe40003fe0200 */
[----:B------:R-:W-:Y:S02]  /*1390*/  VIMNMX.U16x2 R10, PT, PT, R10, R2, !PT ;  /* 0x000000020a0a7248 */ /* 0x000fe40007fe0200 */
[C---:B------:R-:W-:Y:S02]  /*13a0*/  VIMNMX.U16x2 R2, PT, PT, R7.reuse, R8, !PT ;  /* 0x0000000807027248 */ /* 0x040fe40007fe0200 */
[----:B------:R-:W-:Y:S02]  /*13b0*/  VIMNMX.U16x2 R18, PT, PT, R24, R18, !PT ;  /* 0x0000001218127248 */ /* 0x000fe40007fe0200 */
[----:B------:R-:W-:Y:S02]  /*13c0*/  VIMNMX.U16x2 R7, PT, PT, R7, R8, PT ;  /* 0x0000000807077248 */ /* 0x000fe40003fe0200 */
[----:B------:R-:W-:-:S02]  /*13d0*/  VIMNMX.U16x2 R25, PT, PT, R25, R48, !PT ;  /* 0x0000003019197248 */ /* 0x000fc40007fe0200 */
[----:B------:R-:W-:Y:S02]  /*13e0*/  VIMNMX.U16x2 R16, PT, PT, R26, R16, !PT ;  /* 0x000000101a107248 */ /* 0x000fe40007fe0200 */
[----:B------:R-:W-:Y:S02]  /*13f0*/  VIMNMX.U16x2 R8, PT, PT, R15, R21, PT ;  /* 0x000000150f087248 */ /* 0x000fe40003fe0200 */
[----:B------:R-:W-:Y:S02]  /*1400*/  VIMNMX.U16x2 R44, PT, PT, R50, R44, !PT ;  /* 0x0000002c322c7248 */ /* 0x000fe40007fe0200 */
[----:B------:R-:W-:Y:S02]  /*1410*/  VIMNMX.U16x2 R13, PT, PT, R13, R19, !PT ;  /* 0x000000130d0d7248 */ /* 0x000fe40007fe0200 */
[----:B------:R-:W-:Y:S02]  /*1420*/  VIMNMX.U16x2 R21, PT, PT, R15, R21, !PT ;  /* 0x000000150f157248 */ /* 0x000fe40007fe0200 */
[----:B----4-:R-:W-:-:S02]  /*1430*/  VIMNMX3.U16x2 R18, R46, R40, R18, PT ;  /* 0x000000282e12720f */ /* 0x010fc40003800212 */
[----:B------:R-:W-:Y:S02]  /*1440*/  VIMNMX.U16x2 R15, PT, PT, R4, R8, !PT ;  /* 0x00000008040f7248 */ /* 0x000fe40007fe0200 */
[----:B---3--:R-:W-:Y:S02]  /*1450*/  VIMNMX3.U16x2 R16, R25, R42, R16, PT ;  /* 0x0000002a1910720f */ /* 0x008fe40003800210 */
[----:B-----5:R-:W-:Y:S02]  /*1460*/  VIMNMX3.U16x2 R13, R44, R38, R13, PT ;  /* 0x000000262c0d720f */ /* 0x020fe4000380020d */
[----:B------:R-:W-:Y:S02]  /*1470*/  VIMNMX3.U16x2 R0, R3, R36, R0, PT ;  /* 0x000000240300720f */ /* 0x000fe40003800200 */
[----:B------:R-:W-:Y:S02]  /*1480*/  VIMNMX3.U16x2 R10, R10, R18, R2, PT ;  /* 0x000000120a0a720f */ /* 0x000fe40003800202 */
[----:B------:R-:W-:-:S02]  /*1490*/  VIMNMX.U16x2 R4, PT, PT, R4, R8, PT ;  /* 0x0000000804047248 */ /* 0x000fc40003fe0200 */
[----:B------:R-:W-:Y:S02]  /*14a0*/  VIMNMX3.U16x2 R3, R20, R16, R5, PT ;  /* 0x000000101403720f */ /* 0x000fe40003800205 */
[----:B------:R-:W-:Y:S02]  /*14b0*/  VIMNMX3.U16x2 R2, R21, R13, R15, PT ;  /* 0x0000000d1502720f */ /* 0x000fe4000380020f */
[----:B------:R-:W-:Y:S02]  /*14c0*/  VIMNMX3.U16x2 R11, R17, R0, R11, PT ;  /* 0x00000000110b720f */ /* 0x000fe4000380020b */
[----:B------:R-:W-:Y:S02]  /*14d0*/  VIMNMX3.U16x2 R3, R27, R6, R3, !PT ;  /* 0x000000061b03720f */ /* 0x000fe40007800203 */
[----:B------:R-:W-:Y:S02]  /*14e0*/  VIMNMX3.U16x2 R7, R9, R7, R10, !PT ;  /* 0x000000070907720f */ /* 0x000fe4000780020a */
[----:B------:R-:W-:-:S02]  /*14f0*/  VIMNMX3.U16x2 R2, R12, R4, R2, !PT ;  /* 0x000000040c02720f */ /* 0x000fc40007800202 */
[----:B------:R-:W-:Y:S01]  /*1500*/  VIMNMX3.U16x2 R11, R22, R14, R11, !PT ;  /* 0x0000000e160b720f */ /* 0x000fe2000780020b */
[----:B------:R-:W-:Y:S04]  /*1510*/  STG.E.U8 desc[UR4][R58.64], R3 ;  /* 0x000000033a007986 */ /* 0x000fe8000c101104 */
[----:B------:R-:W-:Y:S04]  /*1520*/  STG.E.U8 desc[UR4][R58.64+0x1], R7 ;  /* 0x000001073a007986 */ /* 0x000fe8000c101104 */
[----:B------:R-:W-:Y:S04]  /*1530*/  STG.E.U8 desc[UR4][R58.64+0x2], R2 ;  /* 0x000002023a007986 */ /* 0x000fe8000c101104 */
[----:B------:R-:W-:Y:S01]  /*1540*/  STG.E.U8 desc[UR4][R58.64+0x3], R11 ;  /* 0x0000030b3a007986 */ /* 0x000fe2000c101104 */
[----:B------:R-:W-:Y:S05]  /*1550*/  EXIT ;  /* 0x000000000000794d */ /* 0x000fea0003800000 */
.L_x_0:
[----:B------:R-:W-:-:S00]  /*1560*/  BRA `(.L_x_0) ;  /* 0xfffffffc00fc7947 */ /* 0x000fc0000383ffff */
[----:B------:R-:W-:-:S00]  /*1570*/  NOP ;  /* 0x0000000000007918 */ /* 0x000fc00000000000 */
        /* <DEDUP_REMOVED lines=8> */
.L_x_1:


//--------------------- .nv.shared.reserved.0     --------------------------
	.section	.nv.shared.reserved.0,"aw",@nobits
	.weak		__nv_reservedSMEM_offset_0_alias
	.size		__nv_reservedSMEM_offset_0_alias, 0, 64
	.other		__nv_reservedSMEM_offset_0_alias,@"STO_CUDA_RESERVED_SHARED STV_DEFAULT"
__nv_reservedSMEM_offset_0_alias:
	.zero		0
	.zero		64


//--------------------- .nv.constant0.CalculatePerPixel --------------------------
	.section	.nv.constant0.CalculatePerPixel,"a",@progbits
	.sectionflags	@""
	.align	4
.nv.constant0.CalculatePerPixel:
	.zero		928


//--------------------- SYMBOLS --------------------------

	.type		.nv.reservedSmem.offset0,@object
	.size		.nv.reservedSmem.offset0,0x4
